	.headerflags	@"EF_CUDA_TEXMODE_UNIFIED EF_CUDA_64BIT_ADDRESS EF_CUDA_SM89 EF_CUDA_VIRTUAL_SM(EF_CUDA_SM89)"
	.elftype	@"ET_EXEC"


//--------------------- .nv.info                  --------------------------
	.section	.nv.info,"",@"SHT_CUDA_INFO"
	.align	4


	//----- nvinfo : EIATTR_REGCOUNT
	.align		4
        /*0000*/ 	.byte	0x04, 0x2f
        /*0002*/ 	.short	(.L_2 - .L_1)
	.align		4
.L_1:
        /*0004*/ 	.word	index@(triton__0d1d2d3d4de)
        /*0008*/ 	.word	0x00000033


	//----- nvinfo : EIATTR_MAX_STACK_SIZE
	.align		4
.L_2:
        /*000c*/ 	.byte	0x04, 0x23
        /*000e*/ 	.short	(.L_4 - .L_3)
	.align		4
.L_3:
        /*0010*/ 	.word	index@(triton__0d1d2d3d4de)
        /*0014*/ 	.word	0x00000000


	//----- nvinfo : EIATTR_MIN_STACK_SIZE
	.align		4
.L_4:
        /*0018*/ 	.byte	0x04, 0x12
        /*001a*/ 	.short	(.L_6 - .L_5)
	.align		4
.L_5:
        /*001c*/ 	.word	index@(triton__0d1d2d3d4de)
        /*0020*/ 	.word	0x00000000


	//----- nvinfo : EIATTR_FRAME_SIZE
	.align		4
.L_6:
        /*0024*/ 	.byte	0x04, 0x11
        /*0026*/ 	.short	(.L_8 - .L_7)
	.align		4
.L_7:
        /*0028*/ 	.word	index@(triton__0d1d2d3d4de)
        /*002c*/ 	.word	0x00000000
.L_8:


//--------------------- .nv.info.triton__0d1d2d3d4de --------------------------
	.section	.nv.info.triton__0d1d2d3d4de,"",@"SHT_CUDA_INFO"
	.align	4


	//----- nvinfo : EIATTR_CUDA_API_VERSION
	.align		4
        /*0000*/ 	.byte	0x04, 0x37
        /*0002*/ 	.short	(.L_10 - .L_9)
.L_9:
        /*0004*/ 	.word	0x0000007b


	//----- nvinfo : EIATTR_PARAM_CBANK
	.align		4
.L_10:
        /*0008*/ 	.byte	0x04, 0x0a
        /*000a*/ 	.short	(.L_12 - .L_11)
	.align		4
.L_11:
        /*000c*/ 	.word	index@(.nv.constant0.triton__0d1d2d3d4de)
        /*0010*/ 	.short	0x0160
        /*0012*/ 	.short	0x0024


	//----- nvinfo : EIATTR_CBANK_PARAM_SIZE
	.align		4
.L_12:
        /*0014*/ 	.byte	0x03, 0x19
        /*0016*/ 	.short	0x0024


	//----- nvinfo : EIATTR_KPARAM_INFO
	.align		4
        /*0018*/ 	.byte	0x04, 0x17
        /*001a*/ 	.short	(.L_14 - .L_13)
.L_13:
        /*001c*/ 	.word	0x00000000
        /*0020*/ 	.short	0x0004
        /*0022*/ 	.short	0x0020
        /*0024*/ 	.byte	0x00, 0xf0, 0x11, 0x00


	//----- nvinfo : EIATTR_KPARAM_INFO
	.align		4
.L_14:
        /*0028*/ 	.byte	0x04, 0x17
        /*002a*/ 	.short	(.L_16 - .L_15)
.L_15:
        /*002c*/ 	.word	0x00000000
        /*0030*/ 	.short	0x0003
        /*0032*/ 	.short	0x0018
        /*0034*/ 	.byte	0x00, 0xf0, 0x21, 0x00


	//----- nvinfo : EIATTR_KPARAM_INFO
	.align		4
.L_16:
        /*0038*/ 	.byte	0x04, 0x17
        /*003a*/ 	.short	(.L_18 - .L_17)
.L_17:
        /*003c*/ 	.word	0x00000000
        /*0040*/ 	.short	0x0002
        /*0042*/ 	.short	0x0010
        /*0044*/ 	.byte	0x00, 0xf0, 0x21, 0x00


	//----- nvinfo : EIATTR_KPARAM_INFO
	.align		4
.L_18:
        /*0048*/ 	.byte	0x04, 0x17
        /*004a*/ 	.short	(.L_20 - .L_19)
.L_19:
        /*004c*/ 	.word	0x00000000
        /*0050*/ 	.short	0x0001
        /*0052*/ 	.short	0x0008
        /*0054*/ 	.byte	0x00, 0xf0, 0x21, 0x00


	//----- nvinfo : EIATTR_KPARAM_INFO
	.align		4
.L_20:
        /*0058*/ 	.byte	0x04, 0x17
        /*005a*/ 	.short	(.L_22 - .L_21)
.L_21:
        /*005c*/ 	.word	0x00000000
        /*0060*/ 	.short	0x0000
        /*0062*/ 	.short	0x0000
        /*0064*/ 	.byte	0x00, 0xf0, 0x21, 0x00


	//----- nvinfo : EIATTR_MAXREG_COUNT
	.align		4
.L_22:
        /*0068*/ 	.byte	0x03, 0x1b
        /*006a*/ 	.short	0x00ff


	//----- nvinfo : EIATTR_EXIT_INSTR_OFFSETS
	.align		4
        /*006c*/ 	.byte	0x04, 0x1c
        /*006e*/ 	.short	(.L_24 - .L_23)


	//   ....[0]....
.L_23:
        /*0070*/ 	.word	0x000016d0


	//----- nvinfo : EIATTR_MAX_THREADS
	.align		4
.L_24:
        /*0074*/ 	.byte	0x04, 0x05
        /*0076*/ 	.short	(.L_26 - .L_25)
.L_25:
        /*0078*/ 	.word	0x00000080
        /*007c*/ 	.word	0x00000001
        /*0080*/ 	.word	0x00000001


	//----- nvinfo : EIATTR_CRS_STACK_SIZE
	.align		4
.L_26:
        /*0084*/ 	.byte	0x04, 0x1e
        /*0086*/ 	.short	(.L_28 - .L_27)
.L_27:
        /*0088*/ 	.word	0x00000000
.L_28:


//--------------------- .nv.rel.action            --------------------------
	.section	.nv.rel.action,"",@"SHT_CUDA_RELOCINFO"
	.align	8
	.sectionentsize	8
        /*0000*/ 	.byte	0x73, 0x00, 0x00, 0x00, 0x00, 0x00, 0x00, 0x00, 0x00, 0x00, 0x00, 0x11, 0x25, 0x00, 0x05, 0x36


//--------------------- .nv.constant0.triton__0d1d2d3d4de --------------------------
	.section	.nv.constant0.triton__0d1d2d3d4de,"a",@progbits
	.align	4
.nv.constant0.triton__0d1d2d3d4de:
	.zero		388


//--------------------- .text.triton__0d1d2d3d4de --------------------------
	.section	.text.triton__0d1d2d3d4de,"ax",@progbits
	.sectioninfo	@"SHI_REGISTERS=51"
	.align	128
        .global         triton__0d1d2d3d4de
        .type           triton__0d1d2d3d4de,@function
        .size           triton__0d1d2d3d4de,(.L_x_22 - triton__0d1d2d3d4de)
        .other          triton__0d1d2d3d4de,@"STO_CUDA_ENTRY STV_DEFAULT"
triton__0d1d2d3d4de:
.text.triton__0d1d2d3d4de:
[----:B------:R-:W-:-:S02]  /*0000*/  MOV R1, c[0x0][0x28] ;  /* 0x00000a0000017a02 */ /* 0x000fc40000000f00 */
[----:B------:R-:W0:Y:S01]  /*0010*/  S2R R0, SR_TID.X ;  /* 0x0000000000007919 */ /* 0x000e220000002100 */
[----:B------:R-:W-:Y:S01]  /*0020*/  MOV R5, 0x2 ;  /* 0x0000000200057802 */ /* 0x000fe20000000f00 */
[----:B------:R-:W-:Y:S02]  /*0030*/  ULDC.64 UR4, c[0x0][0x118] ;  /* 0x0000460000047ab9 */ /* 0x000fe40000000a00 */
[----:B------:R-:W1:Y:S01]  /*0040*/  S2R R3, SR_CTAID.X ;  /* 0x0000000000037919 */ /* 0x000e620000002500 */
[----:B0-----:R-:W-:-:S04]  /*0050*/  SHF.L.U32 R0, R0, 0x3, RZ ;  /* 0x0000000300007819 */ /* 0x001fc800000006ff */
[----:B------:R-:W-:-:S04]  /*0060*/  LOP3.LUT R0, R0, 0x3f8, RZ, 0xc0, !PT ;  /* 0x000003f800007812 */ /* 0x000fc800078ec0ff */
[----:B-1----:R-:W-:-:S05]  /*0070*/  LEA R18, R3, R0, 0xa ;  /* 0x0000000003127211 */ /* 0x002fca00078e50ff */
[----:B------:R-:W-:-:S06]  /*0080*/  IMAD.WIDE R12, R18, R5, c[0x0][0x170] ;  /* 0x00005c00120c7625 */ /* 0x000fcc00078e0205 */
[----:B------:R-:W2:Y:S01]  /*0090*/  LDG.E.128 R12, [R12.64] ;  /* 0x000000040c0c7981 */ /* 0x000ea2000c1e1d00 */
[----:B------:R-:W-:-:S04]  /*00a0*/  IMAD.WIDE R8, R18, R5, c[0x0][0x168] ;  /* 0x00005a0012087625 */ /* 0x000fc800078e0205 */
[----:B------:R-:W-:Y:S01]  /*00b0*/  IMAD.WIDE R2, R18, R5, c[0x0][0x160] ;  /* 0x0000580012027625 */ /* 0x000fe200078e0205 */
[----:B------:R-:W-:Y:S01]  /*00c0*/  BSSY B0, `(.L_x_0) ;  /* 0x0000047000007945 */ /* 0x000fe20003800000 */
[----:B------:R-:W5:Y:S04]  /*00d0*/  LDG.E.128 R8, [R8.64] ;  /* 0x0000000408087981 */ /* 0x000f68000c1e1d00 */
[----:B------:R0:W5:Y:S01]  /*00e0*/  LDG.E.128 R4, [R2.64] ;  /* 0x0000000402047981 */ /* 0x000162000c1e1d00 */
[C---:B--2---:R-:W-:Y:S02]  /*00f0*/  SHF.L.U32 R17, R12.reuse, 0x10, RZ ;  /* 0x000000100c117819 */ /* 0x044fe400000006ff */
[----:B------:R-:W-:Y:S02]  /*0100*/  PRMT R12, R12, 0x7632, R12 ;  /* 0x000076320c0c7816 */ /* 0x000fe4000000000c */
[----:B------:R-:W-:Y:S01]  /*0110*/  PRMT R28, R13, 0x7632, R28 ;  /* 0x000076320d1c7816 */ /* 0x000fe2000000001c */
[----:B------:R-:W-:Y:S01]  /*0120*/  FMUL R16, R17, R17 ;  /* 0x0000001111107220 */ /* 0x000fe20000400000 */
[----:B------:R-:W-:-:S02]  /*0130*/  SHF.L.U32 R12, R12, 0x10, RZ ;  /* 0x000000100c0c7819 */ /* 0x000fc400000006ff */
[----:B------:R-:W-:Y:S01]  /*0140*/  SHF.L.U32 R28, R28, 0x10, RZ ;  /* 0x000000101c1c7819 */ /* 0x000fe200000006ff */
[----:B------:R-:W-:Y:S01]  /*0150*/  FMUL R0, R17, R16 ;  /* 0x0000001011007220 */ /* 0x000fe20000400000 */
[----:B------:R-:W-:-:S03]  /*0160*/  PRMT R26, R14, 0x7632, R26 ;  /* 0x000076320e1a7816 */ /* 0x000fc6000000001a */
[----:B------:R-:W-:Y:S01]  /*0170*/  FFMA R0, R0, 0.044714998453855514526, R17 ;  /* 0x3d37271300007823 */ /* 0x000fe20000000011 */
[----:B------:R-:W-:-:S03]  /*0180*/  SHF.L.U32 R26, R26, 0x10, RZ ;  /* 0x000000101a1a7819 */ /* 0x000fc600000006ff */
[----:B------:R-:W-:-:S04]  /*0190*/  FMUL R22, R0, 0.79788458347320556641 ;  /* 0x3f4c422a00167820 */ /* 0x000fc80000400000 */
[----:B------:R-:W-:-:S05]  /*01a0*/  FADD.FTZ R19, |R22|, -RZ ;  /* 0x800000ff16137221 */ /* 0x000fca0000010200 */
[----:B------:R-:W-:-:S13]  /*01b0*/  FSETP.GE.AND P1, PT, R19, 0.60000002384185791016, PT ;  /* 0x3f19999a1300780b */ /* 0x000fda0003f26000 */
[C---:B------:R-:W-:Y:S01]  /*01c0*/  @P1 FMUL R20, R19.reuse, 2.8853900432586669922 ;  /* 0x4038aa3b13141820 */ /* 0x040fe20000400000 */
[----:B------:R-:W-:Y:S01]  /*01d0*/  @P1 MOV R24, 0x3f800000 ;  /* 0x3f80000000181802 */ /* 0x000fe20000000f00 */
[----:B------:R-:W-:Y:S01]  /*01e0*/  @!P1 FMUL R21, R22, R22 ;  /* 0x0000001616159220 */ /* 0x000fe20000400000 */
[----:B------:R-:W-:Y:S01]  /*01f0*/  @P1 FSETP.GE.AND P0, PT, R19, 9.010913848876953125, PT ;  /* 0x41102cb41300180b */ /* 0x000fe20003f06000 */
[----:B------:R-:W-:Y:S01]  /*0200*/  FMUL R19, R12, R12 ;  /* 0x0000000c0c137220 */ /* 0x000fe20000400000 */
[----:B------:R-:W-:Y:S01]  /*0210*/  @!P1 MOV R0, 0x3c80f082 ;  /* 0x3c80f08200009802 */ /* 0x000fe20000000f00 */
[----:B------:R-:W1:Y:S04]  /*0220*/  @P1 MUFU.EX2 R20, R20 ;  /* 0x0000001400141308 */ /* 0x000e680000000800 */
[----:B------:R-:W-:-:S04]  /*0230*/  @!P1 FFMA.FTZ R0, R21, R0, -0.052303962409496307373 ;  /* 0xbd563cae15009423 */ /* 0x000fc80000010000 */
[----:B------:R-:W-:-:S04]  /*0240*/  @!P1 FFMA.FTZ R0, R21, R0, 0.1331529766321182251 ;  /* 0x3e08594115009423 */ /* 0x000fc80000010000 */
[----:B------:R-:W-:Y:S01]  /*0250*/  @!P1 FFMA.FTZ R0, R21, R0, -0.33332768082618713379 ;  /* 0xbeaaa9ed15009423 */ /* 0x000fe20000010000 */
[----:B-1----:R-:W-:-:S03]  /*0260*/  @P1 FADD R23, R20, 1 ;  /* 0x3f80000014171421 */ /* 0x002fc60000000000 */
[----:B------:R-:W-:-:S03]  /*0270*/  @!P1 FFMA.FTZ R25, R21, R0, RZ ;  /* 0x0000000015199223 */ /* 0x000fc600000100ff */
[----:B------:R-:W1:Y:S02]  /*0280*/  @P1 MUFU.RCP R23, R23 ;  /* 0x0000001700171308 */ /* 0x000e640000001000 */
[--C-:B-1----:R-:W-:Y:S01]  /*0290*/  @P1 FFMA.FTZ R20, R23, -2, R24.reuse ;  /* 0xc000000017141823 */ /* 0x102fe20000010018 */
[----:B------:R-:W-:Y:S01]  /*02a0*/  FMUL R23, R12, R19 ;  /* 0x000000130c177220 */ /* 0x000fe20000400000 */
[----:B------:R-:W-:-:S03]  /*02b0*/  PRMT R24, R15, 0x7632, R24 ;  /* 0x000076320f187816 */ /* 0x000fc60000000018 */
[----:B------:R-:W-:Y:S01]  /*02c0*/  FFMA R23, R23, 0.044714998453855514526, R12 ;  /* 0x3d37271317177823 */ /* 0x000fe2000000000c */
[----:B------:R-:W-:Y:S02]  /*02d0*/  @P1 FSEL R21, R20, 1, !P0 ;  /* 0x3f80000014151808 */ /* 0x000fe40004000000 */
[----:B------:R-:W-:Y:S01]  /*02e0*/  SHF.L.U32 R20, R13, 0x10, RZ ;  /* 0x000000100d147819 */ /* 0x000fe200000006ff */
[----:B------:R-:W-:Y:S01]  /*02f0*/  FMUL R29, R23, 0.79788458347320556641 ;  /* 0x3f4c422a171d7820 */ /* 0x000fe20000400000 */
[----:B------:R-:W-:Y:S01]  /*0300*/  @P1 LOP3.LUT R13, R21, 0x80000000, R22, 0xf8, !PT ;  /* 0x80000000150d1812 */ /* 0x000fe200078ef816 */
[----:B------:R-:W-:Y:S01]  /*0310*/  @!P1 FFMA.FTZ R13, R22, R25, R22 ;  /* 0x00000019160d9223 */ /* 0x000fe20000010016 */
[----:B------:R-:W-:Y:S01]  /*0320*/  SHF.L.U32 R21, R14, 0x10, RZ ;  /* 0x000000100e157819 */ /* 0x000fe200000006ff */
[----:B------:R-:W-:Y:S01]  /*0330*/  FADD.FTZ R35, |R29|, -RZ ;  /* 0x800000ff1d237221 */ /* 0x000fe20000010200 */
[----:B------:R-:W-:Y:S01]  /*0340*/  FMUL R25, R20, R20 ;  /* 0x0000001414197220 */ /* 0x000fe20000400000 */
[----:B------:R-:W-:Y:S01]  /*0350*/  SHF.L.U32 R14, R15, 0x10, RZ ;  /* 0x000000100f0e7819 */ /* 0x000fe200000006ff */
[----:B------:R-:W-:Y:S01]  /*0360*/  FMUL R23, R28, R28 ;  /* 0x0000001c1c177220 */ /* 0x000fe20000400000 */
[----:B------:R-:W-:Y:S01]  /*0370*/  FMUL R22, R21, R21 ;  /* 0x0000001515167220 */ /* 0x000fe20000400000 */
[----:B------:R-:W-:Y:S01]  /*0380*/  FSETP.GE.AND P0, PT, R35, 0.60000002384185791016, PT ;  /* 0x3f19999a2300780b */ /* 0x000fe20003f06000 */
[----:B------:R-:W-:Y:S01]  /*0390*/  FMUL R15, R20, R25 ;  /* 0x00000019140f7220 */ /* 0x000fe20000400000 */
[----:B------:R-:W-:Y:S01]  /*03a0*/  FMUL R27, R28, R23 ;  /* 0x000000171c1b7220 */ /* 0x000fe20000400000 */
[----:B------:R-:W-:Y:S01]  /*03b0*/  SHF.L.U32 R24, R24, 0x10, RZ ;  /* 0x0000001018187819 */ /* 0x000fe200000006ff */
[----:B------:R-:W-:Y:S01]  /*03c0*/  FMUL R32, R21, R22 ;  /* 0x0000001615207220 */ /* 0x000fe20000400000 */
[----:B------:R-:W-:Y:S01]  /*03d0*/  FFMA R30, R15, 0.044714998453855514526, R20 ;  /* 0x3d3727130f1e7823 */ /* 0x000fe20000000014 */
[----:B------:R-:W-:Y:S01]  /*03e0*/  FMUL R15, R26, R26 ;  /* 0x0000001a1a0f7220 */ /* 0x000fe20000400000 */
[----:B------:R-:W-:-:S02]  /*03f0*/  FFMA R27, R27, 0.044714998453855514526, R28 ;  /* 0x3d3727131b1b7823 */ /* 0x000fc4000000001c */
[----:B------:R-:W-:-:S04]  /*0400*/  FMUL R30, R30, 0.79788458347320556641 ;  /* 0x3f4c422a1e1e7820 */ /* 0x000fc80000400000 */
[----:B------:R-:W-:Y:S05]  /*0410*/  @!P0 BRA `(.L_x_1) ;  /* 0x000000a000008947 */ /* 0x000fea0003800000 */
[C---:B0-----:R-:W-:Y:S01]  /*0420*/  FMUL R0, R35.reuse, 2.8853900432586669922 ;  /* 0x4038aa3b23007820 */ /* 0x041fe20000400000 */
[----:B------:R-:W-:Y:S02]  /*0430*/  MOV R34, 0x3f800000 ;  /* 0x3f80000000227802 */ /* 0x000fe40000000f00 */
[----:B------:R-:W-:-:S03]  /*0440*/  FSETP.GE.AND P0, PT, R35, 9.010913848876953125, PT ;  /* 0x41102cb42300780b */ /* 0x000fc60003f06000 */
[----:B------:R-:W0:Y:S02]  /*0450*/  MUFU.EX2 R0, R0 ;  /* 0x0000000000007308 */ /* 0x000e240000000800 */
[----:B0-----:R-:W-:-:S06]  /*0460*/  FADD R31, R0, 1 ;  /* 0x3f800000001f7421 */ /* 0x001fcc0000000000 */
[----:B------:R-:W0:Y:S02]  /*0470*/  MUFU.RCP R31, R31 ;  /* 0x0000001f001f7308 */ /* 0x000e240000001000 */
[----:B0-----:R-:W-:-:S05]  /*0480*/  FFMA.FTZ R33, R31, -2, R34 ;  /* 0xc00000001f217823 */ /* 0x001fca0000010022 */
[----:B------:R-:W-:-:S04]  /*0490*/  FSEL R34, R33, 1, !P0 ;  /* 0x3f80000021227808 */ /* 0x000fc80004000000 */
[----:B------:R-:W-:Y:S01]  /*04a0*/  LOP3.LUT R29, R34, 0x80000000, R29, 0xf8, !PT ;  /* 0x80000000221d7812 */ /* 0x000fe200078ef81d */
[----:B------:R-:W-:Y:S05]  /*04b0*/  BRA `(.L_x_2) ;  /* 0x0000007000007947 */ /* 0x000fea0003800000 */
.L_x_1:
[----:B0-----:R-:W-:Y:S01]  /*04c0*/  MOV R0, 0x3c80f082 ;  /* 0x3c80f08200007802 */ /* 0x001fe20000000f00 */
[----:B------:R-:W-:-:S04]  /*04d0*/  FMUL R31, R29, R29 ;  /* 0x0000001d1d1f7220 */ /* 0x000fc80000400000 */
[----:B------:R-:W-:-:S04]  /*04e0*/  FFMA.FTZ R0, R31, R0, -0.052303962409496307373 ;  /* 0xbd563cae1f007423 */ /* 0x000fc80000010000 */
[----:B------:R-:W-:-:S04]  /*04f0*/  FFMA.FTZ R0, R31, R0, 0.1331529766321182251 ;  /* 0x3e0859411f007423 */ /* 0x000fc80000010000 */
[----:B------:R-:W-:-:S04]  /*0500*/  FFMA.FTZ R0, R31, R0, -0.33332768082618713379 ;  /* 0xbeaaa9ed1f007423 */ /* 0x000fc80000010000 */
[----:B------:R-:W-:-:S04]  /*0510*/  FFMA.FTZ R0, R31, R0, RZ ;  /* 0x000000001f007223 */ /* 0x000fc800000100ff */
[----:B------:R-:W-:-:S02]  /*0520*/  FFMA.FTZ R29, R29, R0, R29 ;  /* 0x000000001d1d7223 */ /* 0x000fc4000001001d */
.L_x_2:
[----:B------:R-:W-:Y:S05]  /*0530*/  BSYNC B0 ;  /* 0x0000000000007941 */ /* 0x000fea0003800000 */
.L_x_0:
[----:B------:R-:W-:Y:S01]  /*0540*/  FADD.FTZ R36, |R30|, -RZ ;  /* 0x800000ff1e247221 */ /* 0x000fe20000010200 */
[----:B------:R-:W-:Y:S01]  /*0550*/  BSSY B0, `(.L_x_3) ;  /* 0x0000018000007945 */ /* 0x000fe20003800000 */
[----:B------:R-:W-:Y:S01]  /*0560*/  FFMA R33, R32, 0.044714998453855514526, R21 ;  /* 0x3d37271320217823 */ /* 0x000fe20000000015 */
[----:B------:R-:W-:Y:S01]  /*0570*/  FMUL R32, R27, 0.79788458347320556641 ;  /* 0x3f4c422a1b207820 */ /* 0x000fe20000400000 */
[----:B------:R-:W-:Y:S01]  /*0580*/  FMUL R27, R14, R14 ;  /* 0x0000000e0e1b7220 */ /* 0x000fe20000400000 */
[----:B------:R-:W-:Y:S01]  /*0590*/  FSETP.GE.AND P0, PT, R36, 0.60000002384185791016, PT ;  /* 0x3f19999a2400780b */ /* 0x000fe20003f06000 */
[----:B------:R-:W-:-:S12]  /*05a0*/  FMUL R31, R26, R15 ;  /* 0x0000000f1a1f7220 */ /* 0x000fd80000400000 */
[----:B------:R-:W-:Y:S05]  /*05b0*/  @!P0 BRA `(.L_x_4) ;  /* 0x000000a000008947 */ /* 0x000fea0003800000 */
[C---:B------:R-:W-:Y:S01]  /*05c0*/  FMUL R0, R36.reuse, 2.8853900432586669922 ;  /* 0x4038aa3b24007820 */ /* 0x040fe20000400000 */
        /* <DEDUP_REMOVED lines=9> */
.L_x_4:
[----:B------:R-:W-:Y:S01]  /*0660*/  MOV R0, 0x3c80f082 ;  /* 0x3c80f08200007802 */ /* 0x000fe20000000f00 */
[----:B------:R-:W-:-:S04]  /*0670*/  FMUL R35, R30, R30 ;  /* 0x0000001e1e237220 */ /* 0x000fc80000400000 */
[----:B------:R-:W-:-:S04]  /*0680*/  FFMA.FTZ R0, R35, R0, -0.052303962409496307373 ;  /* 0xbd563cae23007423 */ /* 0x000fc80000010000 */
[----:B------:R-:W-:-:S04]  /*0690*/  FFMA.FTZ R0, R35, R0, 0.1331529766321182251 ;  /* 0x3e08594123007423 */ /* 0x000fc80000010000 */
[----:B------:R-:W-:-:S04]  /*06a0*/  FFMA.FTZ R0, R35, R0, -0.33332768082618713379 ;  /* 0xbeaaa9ed23007423 */ /* 0x000fc80000010000 */
[----:B------:R-:W-:-:S04]  /*06b0*/  FFMA.FTZ R35, R35, R0, RZ ;  /* 0x0000000023237223 */ /* 0x000fc800000100ff */
[----:B------:R-:W-:-:S02]  /*06c0*/  FFMA.FTZ R30, R30, R35, R30 ;  /* 0x000000231e1e7223 */ /* 0x000fc4000001001e */
.L_x_5:
[----:B------:R-:W-:Y:S05]  /*06d0*/  BSYNC B0 ;  /* 0x0000000000007941 */ /* 0x000fea0003800000 */
.L_x_3:
        /* <DEDUP_REMOVED lines=18> */
.L_x_7:
[----:B------:R-:W-:Y:S01]  /*0800*/  MOV R0, 0x3c80f082 ;  /* 0x3c80f08200007802 */ /* 0x000fe20000000f00 */
[----:B------:R-:W-:-:S04]  /*0810*/  FMUL R37, R32, R32 ;  /* 0x0000002020257220 */ /* 0x000fc80000400000 */
[----:B------:R-:W-:-:S04]  /*0820*/  FFMA.FTZ R0, R37, R0, -0.052303962409496307373 ;  /* 0xbd563cae25007423 */ /* 0x000fc80000010000 */
[----:B------:R-:W-:-:S04]  /*0830*/  FFMA.FTZ R0, R37, R0, 0.1331529766321182251 ;  /* 0x3e08594125007423 */ /* 0x000fc80000010000 */
[----:B------:R-:W-:-:S04]  /*0840*/  FFMA.FTZ R0, R37, R0, -0.33332768082618713379 ;  /* 0xbeaaa9ed25007423 */ /* 0x000fc80000010000 */
[----:B------:R-:W-:-:S04]  /*0850*/  FFMA.FTZ R37, R37, R0, RZ ;  /* 0x0000000025257223 */ /* 0x000fc800000100ff */
[----:B------:R-:W-:-:S02]  /*0860*/  FFMA.FTZ R32, R32, R37, R32 ;  /* 0x0000002520207223 */ /* 0x000fc40000010020 */
.L_x_8:
[----:B------:R-:W-:Y:S05]  /*0870*/  BSYNC B0 ;  /* 0x0000000000007941 */ /* 0x000fea0003800000 */
.L_x_6:
[----:B------:R-:W-:Y:S01]  /*0880*/  FADD.FTZ R39, |R33|, -RZ ;  /* 0x800000ff21277221 */ /* 0x000fe20000010200 */
[----:B------:R-:W-:Y:S01]  /*0890*/  BSSY B0, `(.L_x_9) ;  /* 0x0000017000007945 */ /* 0x000fe20003800000 */
[----:B------:R-:W-:Y:S01]  /*08a0*/  FFMA R36, R35, 0.044714998453855514526, R14 ;  /* 0x3d37271323247823 */ /* 0x000fe2000000000e */
[----:B------:R-:W-:Y:S01]  /*08b0*/  FMUL R34, R34, 0.79788458347320556641 ;  /* 0x3f4c422a22227820 */ /* 0x000fe20000400000 */
[----:B------:R-:W-:Y:S01]  /*08c0*/  FMUL R35, R24, R31 ;  /* 0x0000001f18237220 */ /* 0x000fe20000400000 */
[----:B------:R-:W-:-:S13]  /*08d0*/  FSETP.GE.AND P0, PT, R39, 0.60000002384185791016, PT ;  /* 0x3f19999a2700780b */ /* 0x000fda0003f06000 */
        /* <DEDUP_REMOVED lines=11> */
.L_x_10:
[----:B------:R-:W-:Y:S01]  /*0990*/  MOV R0, 0x3c80f082 ;  /* 0x3c80f08200007802 */ /* 0x000fe20000000f00 */
[----:B------:R-:W-:-:S04]  /*09a0*/  FMUL R37, R33, R33 ;  /* 0x0000002121257220 */ /* 0x000fc80000400000 */
[----:B------:R-:W-:-:S04]  /*09b0*/  FFMA.FTZ R0, R37, R0, -0.052303962409496307373 ;  /* 0xbd563cae25007423 */ /* 0x000fc80000010000 */
[----:B------:R-:W-:-:S04]  /*09c0*/  FFMA.FTZ R0, R37, R0, 0.1331529766321182251 ;  /* 0x3e08594125007423 */ /* 0x000fc80000010000 */
[----:B------:R-:W-:-:S04]  /*09d0*/  FFMA.FTZ R0, R37, R0, -0.33332768082618713379 ;  /* 0xbeaaa9ed25007423 */ /* 0x000fc80000010000 */
[----:B------:R-:W-:-:S04]  /*09e0*/  FFMA.FTZ R0, R37, R0, RZ ;  /* 0x0000000025007223 */ /* 0x000fc800000100ff */
[----:B------:R-:W-:-:S02]  /*09f0*/  FFMA.FTZ R33, R33, R0, R33 ;  /* 0x0000000021217223 */ /* 0x000fc40000010021 */
.L_x_11:
[----:B------:R-:W-:Y:S05]  /*0a00*/  BSYNC B0 ;  /* 0x0000000000007941 */ /* 0x000fea0003800000 */
.L_x_9:
[----:B------:R-:W-:Y:S01]  /*0a10*/  FADD.FTZ R39, |R34|, -RZ ;  /* 0x800000ff22277221 */ /* 0x000fe20000010200 */
[----:B------:R-:W-:Y:S01]  /*0a20*/  BSSY B0, `(.L_x_12) ;  /* 0x0000016000007945 */ /* 0x000fe20003800000 */
[----:B------:R-:W-:Y:S01]  /*0a30*/  FFMA R35, R35, 0.044714998453855514526, R24 ;  /* 0x3d37271323237823 */ /* 0x000fe20000000018 */
[----:B------:R-:W-:Y:S02]  /*0a40*/  FMUL R36, R36, 0.79788458347320556641 ;  /* 0x3f4c422a24247820 */ /* 0x000fe40000400000 */
        /* <DEDUP_REMOVED lines=12> */
.L_x_13:
[----:B------:R-:W-:Y:S01]  /*0b10*/  MOV R0, 0x3c80f082 ;  /* 0x3c80f08200007802 */ /* 0x000fe20000000f00 */
[----:B------:R-:W-:-:S04]  /*0b20*/  FMUL R37, R34, R34 ;  /* 0x0000002222257220 */ /* 0x000fc80000400000 */
[----:B------:R-:W-:-:S04]  /*0b30*/  FFMA.FTZ R0, R37, R0, -0.052303962409496307373 ;  /* 0xbd563cae25007423 */ /* 0x000fc80000010000 */
[----:B------:R-:W-:-:S04]  /*0b40*/  FFMA.FTZ R0, R37, R0, 0.1331529766321182251 ;  /* 0x3e08594125007423 */ /* 0x000fc80000010000 */
[----:B------:R-:W-:-:S04]  /*0b50*/  FFMA.FTZ R0, R37, R0, -0.33332768082618713379 ;  /* 0xbeaaa9ed25007423 */ /* 0x000fc80000010000 */
[----:B------:R-:W-:-:S04]  /*0b60*/  FFMA.FTZ R37, R37, R0, RZ ;  /* 0x0000000025257223 */ /* 0x000fc800000100ff */
[----:B------:R-:W-:-:S02]  /*0b70*/  FFMA.FTZ R34, R34, R37, R34 ;  /* 0x0000002522227223 */ /* 0x000fc40000010022 */
.L_x_14:
[----:B------:R-:W-:Y:S05]  /*0b80*/  BSYNC B0 ;  /* 0x0000000000007941 */ /* 0x000fea0003800000 */
.L_x_12:
[----:B------:R-:W-:Y:S01]  /*0b90*/  FADD.FTZ R39, |R36|, -RZ ;  /* 0x800000ff24277221 */ /* 0x000fe20000010200 */
[----:B------:R-:W-:Y:S01]  /*0ba0*/  BSSY B0, `(.L_x_15) ;  /* 0x0000015000007945 */ /* 0x000fe20003800000 */
[----:B------:R-:W-:-:S03]  /*0bb0*/  FMUL R37, R35, 0.79788458347320556641 ;  /* 0x3f4c422a23257820 */ /* 0x000fc60000400000 */
        /* <DEDUP_REMOVED lines=12> */
.L_x_16:
[----:B------:R-:W-:Y:S01]  /*0c80*/  MOV R0, 0x3c80f082 ;  /* 0x3c80f08200007802 */ /* 0x000fe20000000f00 */
[----:B------:R-:W-:-:S04]  /*0c90*/  FMUL R35, R36, R36 ;  /* 0x0000002424237220 */ /* 0x000fc80000400000 */
[----:B------:R-:W-:-:S04]  /*0ca0*/  FFMA.FTZ R0, R35, R0, -0.052303962409496307373 ;  /* 0xbd563cae23007423 */ /* 0x000fc80000010000 */
[----:B------:R-:W-:-:S04]  /*0cb0*/  FFMA.FTZ R0, R35, R0, 0.1331529766321182251 ;  /* 0x3e08594123007423 */ /* 0x000fc80000010000 */
[----:B------:R-:W-:-:S04]  /*0cc0*/  FFMA.FTZ R0, R35, R0, -0.33332768082618713379 ;  /* 0xbeaaa9ed23007423 */ /* 0x000fc80000010000 */
[----:B------:R-:W-:-:S04]  /*0cd0*/  FFMA.FTZ R35, R35, R0, RZ ;  /* 0x0000000023237223 */ /* 0x000fc800000100ff */
[----:B------:R-:W-:-:S02]  /*0ce0*/  FFMA.FTZ R36, R36, R35, R36 ;  /* 0x0000002324247223 */ /* 0x000fc40000010024 */
.L_x_17:
[----:B------:R-:W-:Y:S05]  /*0cf0*/  BSYNC B0 ;  /* 0x0000000000007941 */ /* 0x000fea0003800000 */
.L_x_15:
[----:B------:R-:W-:Y:S01]  /*0d00*/  FADD.FTZ R48, |R37|, -RZ ;  /* 0x800000ff25307221 */ /* 0x000fe20000010200 */
[----:B-----5:R-:W-:Y:S01]  /*0d10*/  SHF.L.U32 R40, R6, 0x10, RZ ;  /* 0x0000001006287819 */ /* 0x020fe200000006ff */
[----:B------:R-:W-:Y:S01]  /*0d20*/  BSSY B0, `(.L_x_18) ;  /* 0x000002c000007945 */ /* 0x000fe20003800000 */
[----:B------:R-:W-:Y:S02]  /*0d30*/  SHF.L.U32 R35, R8, 0x10, RZ ;  /* 0x0000001008237819 */ /* 0x000fe400000006ff */
[----:B------:R-:W-:Y:S02]  /*0d40*/  FSETP.GE.AND P0, PT, R48, 0.60000002384185791016, PT ;  /* 0x3f19999a3000780b */ /* 0x000fe40003f06000 */
[----:B------:R-:W-:Y:S02]  /*0d50*/  PRMT R45, R8, 0x7632, R45 ;  /* 0x00007632082d7816 */ /* 0x000fe4000000002d */
[----:B------:R-:W-:Y:S02]  /*0d60*/  PRMT R6, R6, 0x7632, R6 ;  /* 0x0000763206067816 */ /* 0x000fe40000000006 */
[----:B------:R-:W-:-:S02]  /*0d70*/  SHF.L.U32 R8, R9, 0x10, RZ ;  /* 0x0000001009087819 */ /* 0x000fc400000006ff */
[----:B------:R-:W-:Y:S02]  /*0d80*/  PRMT R46, R9, 0x7632, R46 ;  /* 0x00007632092e7816 */ /* 0x000fe4000000002e */
[----:B------:R-:W-:Y:S02]  /*0d90*/  PRMT R44, R10, 0x7632, R44 ;  /* 0x000076320a2c7816 */ /* 0x000fe4000000002c */
[----:B------:R-:W-:Y:S02]  /*0da0*/  PRMT R43, R11, 0x7632, R43 ;  /* 0x000076320b2b7816 */ /* 0x000fe4000000002b */
[----:B------:R-:W-:Y:S02]  /*0db0*/  PRMT R42, R4, 0x7632, R42 ;  /* 0x00007632042a7816 */ /* 0x000fe4000000002a */
[----:B------:R-:W-:Y:S02]  /*0dc0*/  PRMT R41, R5, 0x7632, R41 ;  /* 0x0000763205297816 */ /* 0x000fe40000000029 */
[----:B------:R-:W-:-:S02]  /*0dd0*/  PRMT R0, R7, 0x7632, R0 ;  /* 0x0000763207007816 */ /* 0x000fc40000000000 */
[----:B------:R-:W-:Y:S02]  /*0de0*/  SHF.L.U32 R9, R10, 0x10, RZ ;  /* 0x000000100a097819 */ /* 0x000fe400000006ff */
[----:B------:R-:W-:Y:S02]  /*0df0*/  SHF.L.U32 R10, R11, 0x10, RZ ;  /* 0x000000100b0a7819 */ /* 0x000fe400000006ff */
[----:B------:R-:W-:Y:S02]  /*0e00*/  SHF.L.U32 R39, R7, 0x10, RZ ;  /* 0x0000001007277819 */ /* 0x000fe400000006ff */
[----:B------:R-:W-:Y:S02]  /*0e10*/  SHF.L.U32 R11, R5, 0x10, RZ ;  /* 0x00000010050b7819 */ /* 0x000fe400000006ff */
[----:B------:R-:W-:Y:S02]  /*0e20*/  SHF.L.U32 R7, R6, 0x10, RZ ;  /* 0x0000001006077819 */ /* 0x000fe400000006ff */
[----:B------:R-:W-:-:S02]  /*0e30*/  SHF.L.U32 R38, R4, 0x10, RZ ;  /* 0x0000001004267819 */ /* 0x000fc400000006ff */
[----:B------:R-:W-:Y:S02]  /*0e40*/  SHF.R.S32.HI R5, RZ, 0x1f, R18 ;  /* 0x0000001fff057819 */ /* 0x000fe40000011412 */
[----:B------:R-:W-:Y:S02]  /*0e50*/  SHF.L.U32 R45, R45, 0x10, RZ ;  /* 0x000000102d2d7819 */ /* 0x000fe400000006ff */
[----:B------:R-:W-:Y:S02]  /*0e60*/  SHF.L.U32 R46, R46, 0x10, RZ ;  /* 0x000000102e2e7819 */ /* 0x000fe400000006ff */
[----:B------:R-:W-:Y:S02]  /*0e70*/  SHF.L.U32 R44, R44, 0x10, RZ ;  /* 0x000000102c2c7819 */ /* 0x000fe400000006ff */
[----:B------:R-:W-:Y:S02]  /*0e80*/  SHF.L.U32 R43, R43, 0x10, RZ ;  /* 0x000000102b2b7819 */ /* 0x000fe400000006ff */
[----:B------:R-:W-:-:S02]  /*0e90*/  SHF.L.U32 R42, R42, 0x10, RZ ;  /* 0x000000102a2a7819 */ /* 0x000fc400000006ff */
[----:B------:R-:W-:Y:S02]  /*0ea0*/  SHF.L.U32 R41, R41, 0x10, RZ ;  /* 0x0000001029297819 */ /* 0x000fe400000006ff */
[----:B------:R-:W-:Y:S01]  /*0eb0*/  SHF.L.U32 R6, R0, 0x10, RZ ;  /* 0x0000001000067819 */ /* 0x000fe200000006ff */
        /* <DEDUP_REMOVED lines=11> */
.L_x_19:
[----:B------:R-:W-:Y:S01]  /*0f70*/  MOV R0, 0x3c80f082 ;  /* 0x3c80f08200007802 */ /* 0x000fe20000000f00 */
[----:B------:R-:W-:-:S04]  /*0f80*/  FMUL R47, R37, R37 ;  /* 0x00000025252f7220 */ /* 0x000fc80000400000 */
[----:B------:R-:W-:-:S04]  /*0f90*/  FFMA.FTZ R0, R47, R0, -0.052303962409496307373 ;  /* 0xbd563cae2f007423 */ /* 0x000fc80000010000 */
[----:B------:R-:W-:-:S04]  /*0fa0*/  FFMA.FTZ R0, R47, R0, 0.1331529766321182251 ;  /* 0x3e0859412f007423 */ /* 0x000fc80000010000 */
[----:B------:R-:W-:-:S04]  /*0fb0*/  FFMA.FTZ R0, R47, R0, -0.33332768082618713379 ;  /* 0xbeaaa9ed2f007423 */ /* 0x000fc80000010000 */
[----:B------:R-:W-:-:S04]  /*0fc0*/  FFMA.FTZ R0, R47, R0, RZ ;  /* 0x000000002f007223 */ /* 0x000fc800000100ff */
[----:B------:R-:W-:-:S02]  /*0fd0*/  FFMA.FTZ R37, R37, R0, R37 ;  /* 0x0000000025257223 */ /* 0x000fc40000010025 */
.L_x_20:
[----:B------:R-:W-:Y:S05]  /*0fe0*/  BSYNC B0 ;  /* 0x0000000000007941 */ /* 0x000fea0003800000 */
.L_x_18:
[----:B------:R-:W-:Y:S01]  /*0ff0*/  LEA R4, P0, R18, c[0x0][0x178], 0x1 ;  /* 0x00005e0012047a11 */ /* 0x000fe200078008ff */
[----:B------:R-:W-:Y:S01]  /*1000*/  FMUL R42, R45, R42 ;  /* 0x0000002a2d2a7220 */ /* 0x000fe20000400000 */
[----:B------:R-:W-:Y:S01]  /*1010*/  MOV R0, 0x3f800000 ;  /* 0x3f80000000007802 */ /* 0x000fe20000000f00 */
[----:B------:R-:W-:Y:S01]  /*1020*/  FMUL R41, R46, R41 ;  /* 0x000000292e297220 */ /* 0x000fe20000400000 */
[----:B------:R-:W-:Y:S01]  /*1030*/  LEA.HI.X R5, R18, c[0x0][0x17c], R5, 0x1, P0 ;  /* 0x00005f0012057a11 */ /* 0x000fe200000f0c05 */
[----:B------:R-:W-:Y:S01]  /*1040*/  FMUL R18, R12, 0.5 ;  /* 0x3f0000000c127820 */ /* 0x000fe20000400000 */
[----:B------:R-:W-:Y:S01]  /*1050*/  FMUL R12, R17, 0.5 ;  /* 0x3f000000110c7820 */ /* 0x000fe20000400000 */
[--C-:B------:R-:W-:Y:S01]  /*1060*/  FFMA R16, R16, 0.13414500653743743896, R0.reuse ;  /* 0x3e095d4f10107823 */ /* 0x100fe20000000000 */
[--C-:B------:R-:W-:Y:S01]  /*1070*/  FFMA R19, R19, 0.13414500653743743896, R0.reuse ;  /* 0x3e095d4f13137823 */ /* 0x100fe20000000000 */
[--C-:B------:R-:W-:Y:S01]  /*1080*/  FFMA R25, R25, 0.13414500653743743896, R0.reuse ;  /* 0x3e095d4f19197823 */ /* 0x100fe20000000000 */
[--C-:B------:R-:W-:Y:S01]  /*1090*/  FFMA R23, R23, 0.13414500653743743896, R0.reuse ;  /* 0x3e095d4f17177823 */ /* 0x100fe20000000000 */
[--C-:B------:R-:W-:Y:S01]  /*10a0*/  FFMA R22, R22, 0.13414500653743743896, R0.reuse ;  /* 0x3e095d4f16167823 */ /* 0x100fe20000000000 */
[--C-:B------:R-:W-:Y:S01]  /*10b0*/  FFMA R15, R15, 0.13414500653743743896, R0.reuse ;  /* 0x3e095d4f0f0f7823 */ /* 0x100fe20000000000 */
[--C-:B------:R-:W-:Y:S01]  /*10c0*/  FFMA R27, R27, 0.13414500653743743896, R0.reuse ;  /* 0x3e095d4f1b1b7823 */ /* 0x100fe20000000000 */
[----:B------:R-:W-:Y:S01]  /*10d0*/  FFMA R17, -R13, R13, 1 ;  /* 0x3f8000000d117423 */ /* 0x000fe2000000010d */
[----:B------:R-:W-:Y:S01]  /*10e0*/  FFMA R0, R31, 0.13414500653743743896, R0 ;  /* 0x3e095d4f1f007823 */ /* 0x000fe20000000000 */
[----:B------:R-:W-:Y:S01]  /*10f0*/  FADD R13, R13, 1 ;  /* 0x3f8000000d0d7421 */ /* 0x000fe20000000000 */
[C---:B------:R-:W-:Y:S01]  /*1100*/  FFMA R31, -R29.reuse, R29, 1 ;  /* 0x3f8000001d1f7423 */ /* 0x040fe2000000011d */
[----:B------:R-:W-:Y:S01]  /*1110*/  FADD R29, R29, 1 ;  /* 0x3f8000001d1d7421 */ /* 0x000fe20000000000 */
[C---:B------:R-:W-:Y:S01]  /*1120*/  FMUL R17, R12.reuse, R17 ;  /* 0x000000110c117220 */ /* 0x040fe20000400000 */
[----:B------:R-:W-:Y:S01]  /*1130*/  FMUL R48, R12, R13 ;  /* 0x0000000d0c307220 */ /* 0x000fe20000400000 */
[C---:B------:R-:W-:Y:S01]  /*1140*/  FMUL R12, R18.reuse, R31 ;  /* 0x0000001f120c7220 */ /* 0x040fe20000400000 */
[----:B------:R-:W-:Y:S01]  /*1150*/  FMUL R18, R18, R29 ;  /* 0x0000001d12127220 */ /* 0x000fe20000400000 */
[----:B------:R-:W-:Y:S01]  /*1160*/  FMUL R31, R28, 0.5 ;  /* 0x3f0000001c1f7820 */ /* 0x000fe20000400000 */
[C---:B------:R-:W-:Y:S01]  /*1170*/  FFMA R28, -R30.reuse, R30, 1 ;  /* 0x3f8000001e1c7423 */ /* 0x040fe2000000011e */
[----:B------:R-:W-:Y:S01]  /*1180*/  FADD R30, R30, 1 ;  /* 0x3f8000001e1e7421 */ /* 0x000fe20000000000 */
[----:B------:R-:W-:Y:S01]  /*1190*/  FMUL R18, R18, R45 ;  /* 0x0000002d12127220 */ /* 0x000fe20000400000 */
[----:B------:R-:W-:Y:S01]  /*11a0*/  FMUL R45, R20, 0.5 ;  /* 0x3f000000142d7820 */ /* 0x000fe20000400000 */
[C---:B------:R-:W-:Y:S01]  /*11b0*/  FFMA R20, -R32.reuse, R32, 1 ;  /* 0x3f80000020147423 */ /* 0x040fe20000000120 */
[----:B------:R-:W-:Y:S01]  /*11c0*/  FADD R32, R32, 1 ;  /* 0x3f80000020207421 */ /* 0x000fe20000000000 */
[----:B------:R-:W-:Y:S01]  /*11d0*/  FMUL R11, R8, R11 ;  /* 0x0000000b080b7220 */ /* 0x000fe20000400000 */
[----:B------:R-:W-:Y:S01]  /*11e0*/  FMUL R28, R45, R28 ;  /* 0x0000001c2d1c7220 */ /* 0x000fe20000400000 */
[C---:B------:R-:W-:Y:S01]  /*11f0*/  FMUL R20, R31.reuse, R20 ;  /* 0x000000141f147220 */ /* 0x040fe20000400000 */
[----:B------:R-:W-:Y:S01]  /*1200*/  FMUL R31, R31, R32 ;  /* 0x000000201f1f7220 */ /* 0x000fe20000400000 */
[----:B------:R-:W-:Y:S01]  /*1210*/  FMUL R45, R45, R30 ;  /* 0x0000001e2d2d7220 */ /* 0x000fe20000400000 */
[----:B------:R-:W-:Y:S01]  /*1220*/  FMUL R38, R35, R38 ;  /* 0x0000002623267220 */ /* 0x000fe20000400000 */
[----:B------:R-:W-:Y:S01]  /*1230*/  FMUL R35, R48, R35 ;  /* 0x0000002330237220 */ /* 0x000fe20000400000 */
[----:B------:R-:W-:Y:S01]  /*1240*/  FMUL R31, R31, R46 ;  /* 0x0000002e1f1f7220 */ /* 0x000fe20000400000 */
[----:B------:R-:W-:Y:S01]  /*1250*/  FMUL R46, R21, 0.5 ;  /* 0x3f000000152e7820 */ /* 0x000fe20000400000 */
[C---:B------:R-:W-:Y:S01]  /*1260*/  FFMA R21, -R33.reuse, R33, 1 ;  /* 0x3f80000021157423 */ /* 0x040fe20000000121 */
[----:B------:R-:W-:Y:S01]  /*1270*/  FADD R33, R33, 1 ;  /* 0x3f80000021217421 */ /* 0x000fe20000000000 */
[----:B------:R-:W-:Y:S01]  /*1280*/  FMUL R8, R45, R8 ;  /* 0x000000082d087220 */ /* 0x000fe20000400000 */
[----:B------:R-:W-:Y:S01]  /*1290*/  FMUL R45, R26, 0.5 ;  /* 0x3f0000001a2d7820 */ /* 0x000fe20000400000 */
[C---:B------:R-:W-:Y:S01]  /*12a0*/  FMUL R26, R46.reuse, R21 ;  /* 0x000000152e1a7220 */ /* 0x040fe20000400000 */
[----:B------:R-:W-:Y:S01]  /*12b0*/  FMUL R46, R46, R33 ;  /* 0x000000212e2e7220 */ /* 0x000fe20000400000 */
[C---:B------:R-:W-:Y:S01]  /*12c0*/  FFMA R48, -R34.reuse, R34, 1 ;  /* 0x3f80000022307423 */ /* 0x040fe20000000122 */
[----:B------:R-:W-:Y:S01]  /*12d0*/  FADD R34, R34, 1 ;  /* 0x3f80000022227421 */ /* 0x000fe20000000000 */
[----:B------:R-:W-:Y:S01]  /*12e0*/  FMUL R40, R9, R40 ;  /* 0x0000002809287220 */ /* 0x000fe20000400000 */
[----:B------:R-:W-:Y:S01]  /*12f0*/  FMUL R9, R46, R9 ;  /* 0x000000092e097220 */ /* 0x000fe20000400000 */
[----:B------:R-:W-:Y:S01]  /*1300*/  FMUL R46, R24, 0.5 ;  /* 0x3f000000182e7820 */ /* 0x000fe20000400000 */
[----:B------:R-:W-:Y:S01]  /*1310*/  FFMA R47, -R37, R37, 1 ;  /* 0x3f800000252f7423 */ /* 0x000fe20000000125 */
[----:B------:R-:W-:Y:S01]  /*1320*/  FMUL R21, R45, R48 ;  /* 0x000000302d157220 */ /* 0x000fe20000400000 */
[----:B------:R-:W-:Y:S01]  /*1330*/  FADD R37, R37, 1 ;  /* 0x3f80000025257421 */ /* 0x000fe20000000000 */
[----:B------:R-:W-:Y:S01]  /*1340*/  FMUL R45, R45, R34 ;  /* 0x000000222d2d7220 */ /* 0x000fe20000400000 */
[----:B------:R-:W-:Y:S01]  /*1350*/  FMUL R24, R46, R47 ;  /* 0x0000002f2e187220 */ /* 0x000fe20000400000 */
[----:B------:R-:W-:Y:S01]  /*1360*/  FMUL R7, R44, R7 ;  /* 0x000000072c077220 */ /* 0x000fe20000400000 */
[----:B------:R-:W-:Y:S01]  /*1370*/  FMUL R46, R46, R37 ;  /* 0x000000252e2e7220 */ /* 0x000fe20000400000 */
[----:B------:R-:W-:Y:S01]  /*1380*/  FMUL R44, R45, R44 ;  /* 0x0000002c2d2c7220 */ /* 0x000fe20000400000 */
[----:B------:R-:W-:Y:S01]  /*1390*/  FMUL R19, R19, 0.79788458347320556641 ;  /* 0x3f4c422a13137820 */ /* 0x000fe20000400000 */
[----:B------:R-:W-:Y:S01]  /*13a0*/  FMUL R45, R14, 0.5 ;  /* 0x3f0000000e2d7820 */ /* 0x000fe20000400000 */
[----:B------:R-:W-:Y:S01]  /*13b0*/  FMUL R16, R16, 0.79788458347320556641 ;  /* 0x3f4c422a10107820 */ /* 0x000fe20000400000 */
[----:B------:R-:W-:Y:S01]  /*13c0*/  FFMA R14, -R36, R36, 1 ;  /* 0x3f800000240e7423 */ /* 0x000fe20000000124 */
[----:B------:R-:W-:Y:S01]  /*13d0*/  FMUL R6, R43, R6 ;  /* 0x000000062b067220 */ /* 0x000fe20000400000 */
[----:B------:R-:W-:Y:S01]  /*13e0*/  FMUL R43, R46, R43 ;  /* 0x0000002b2e2b7220 */ /* 0x000fe20000400000 */
[----:B------:R-:W-:Y:S01]  /*13f0*/  FMUL R46, R12, R19 ;  /* 0x000000130c2e7220 */ /* 0x000fe20000400000 */
[----:B------:R-:W-:Y:S01]  /*1400*/  FMUL R25, R25, 0.79788458347320556641 ;  /* 0x3f4c422a19197820 */ /* 0x000fe20000400000 */
[----:B------:R-:W-:Y:S01]  /*1410*/  FMUL R23, R23, 0.79788458347320556641 ;  /* 0x3f4c422a17177820 */ /* 0x000fe20000400000 */
[----:B------:R-:W-:Y:S01]  /*1420*/  FMUL R16, R17, R16 ;  /* 0x0000001011107220 */ /* 0x000fe20000400000 */
[----:B------:R-:W-:Y:S01]  /*1430*/  FMUL R12, R15, 0.79788458347320556641 ;  /* 0x3f4c422a0f0c7820 */ /* 0x000fe20000400000 */
[----:B------:R-:W-:Y:S01]  /*1440*/  FMUL R14, R45, R14 ;  /* 0x0000000e2d0e7220 */ /* 0x000fe20000400000 */
[----:B------:R-:W-:Y:S01]  /*1450*/  FMUL R17, R22, 0.79788458347320556641 ;  /* 0x3f4c422a16117820 */ /* 0x000fe20000400000 */
[----:B------:R-:W-:Y:S01]  /*1460*/  FMUL R27, R27, 0.79788458347320556641 ;  /* 0x3f4c422a1b1b7820 */ /* 0x000fe20000400000 */
[----:B------:R-:W-:Y:S01]  /*1470*/  FMUL R15, R0, 0.79788458347320556641 ;  /* 0x3f4c422a000f7820 */ /* 0x000fe20000400000 */
[----:B------:R-:W-:Y:S01]  /*1480*/  FADD R36, R36, 1 ;  /* 0x3f80000024247421 */ /* 0x000fe20000000000 */
[----:B------:R-:W-:Y:S01]  /*1490*/  FMUL R25, R28, R25 ;  /* 0x000000191c197220 */ /* 0x000fe20000400000 */
[----:B------:R-:W-:Y:S01]  /*14a0*/  FMUL R23, R20, R23 ;  /* 0x0000001714177220 */ /* 0x000fe20000400000 */
[----:B------:R-:W-:Y:S01]  /*14b0*/  FMUL R26, R26, R17 ;  /* 0x000000111a1a7220 */ /* 0x000fe20000400000 */
[----:B------:R-:W-:Y:S01]  /*14c0*/  FMUL R21, R21, R12 ;  /* 0x0000000c15157220 */ /* 0x000fe20000400000 */
[----:B------:R-:W-:Y:S01]  /*14d0*/  FMUL R27, R14, R27 ;  /* 0x0000001b0e1b7220 */ /* 0x000fe20000400000 */
[----:B------:R-:W-:Y:S01]  /*14e0*/  FMUL R24, R24, R15 ;  /* 0x0000000f18187220 */ /* 0x000fe20000400000 */
[----:B------:R-:W-:Y:S01]  /*14f0*/  FMUL R45, R45, R36 ;  /* 0x000000242d2d7220 */ /* 0x000fe20000400000 */
[----:B------:R-:W-:Y:S01]  /*1500*/  FFMA R30, R30, 0.5, R25 ;  /* 0x3f0000001e1e7823 */ /* 0x000fe20000000019 */
[----:B------:R-:W-:Y:S01]  /*1510*/  FFMA R32, R32, 0.5, R23 ;  /* 0x3f00000020207823 */ /* 0x000fe20000000017 */
[----:B------:R-:W-:Y:S01]  /*1520*/  FMUL R39, R10, R39 ;  /* 0x000000270a277220 */ /* 0x000fe20000400000 */
[----:B------:R-:W-:Y:S01]  /*1530*/  FFMA R13, R13, 0.5, R16 ;  /* 0x3f0000000d0d7823 */ /* 0x000fe20000000010 */
[----:B------:R-:W-:Y:S01]  /*1540*/  FFMA R29, R29, 0.5, R46 ;  /* 0x3f0000001d1d7823 */ /* 0x000fe2000000002e */
[----:B------:R-:W-:Y:S01]  /*1550*/  FFMA R33, R33, 0.5, R26 ;  /* 0x3f00000021217823 */ /* 0x000fe2000000001a */
[----:B------:R-:W-:Y:S01]  /*1560*/  FFMA R34, R34, 0.5, R21 ;  /* 0x3f00000022227823 */ /* 0x000fe20000000015 */
[----:B------:R-:W-:Y:S01]  /*1570*/  FFMA R36, R36, 0.5, R27 ;  /* 0x3f00000024247823 */ /* 0x000fe2000000001b */
[----:B------:R-:W-:Y:S01]  /*1580*/  FFMA R37, R37, 0.5, R24 ;  /* 0x3f00000025257823 */ /* 0x000fe20000000018 */
[----:B------:R-:W-:Y:S01]  /*1590*/  FMUL R10, R45, R10 ;  /* 0x0000000a2d0a7220 */ /* 0x000fe20000400000 */
        /* <DEDUP_REMOVED lines=8> */
[----:B------:R-:W-:Y:S01]  /*1620*/  F2FP.BF16.F32.PACK_AB R42, R44, R9 ;  /* 0x000000092c2a723e */ /* 0x000fe200000010ff */
[----:B------:R-:W-:Y:S01]  /*1630*/  ULDC.64 UR4, c[0x0][0x118] ;  /* 0x0000460000047ab9 */ /* 0x000fe20000000a00 */
[----:B------:R-:W-:-:S02]  /*1640*/  F2FP.BF16.F32.PACK_AB R40, R18, R35 ;  /* 0x000000231228723e */ /* 0x000fc400000010ff */
[----:B------:R-:W-:Y:S02]  /*1650*/  F2FP.BF16.F32.PACK_AB R41, R31, R8 ;  /* 0x000000081f29723e */ /* 0x000fe400000010ff */
[----:B------:R-:W-:Y:S02]  /*1660*/  F2FP.BF16.F32.PACK_AB R43, R43, R10 ;  /* 0x0000000a2b2b723e */ /* 0x000fe400000010ff */
[----:B------:R-:W-:Y:S02]  /*1670*/  F2FP.BF16.F32.PACK_AB R9, R32, R11 ;  /* 0x0000000b2009723e */ /* 0x000fe400000010ff */
[----:B------:R-:W-:Y:S01]  /*1680*/  F2FP.BF16.F32.PACK_AB R8, R0, R13 ;  /* 0x0000000d0008723e */ /* 0x000fe200000010ff */
[----:B------:R-:W-:Y:S01]  /*1690*/  STG.E.128 [R4.64], R40 ;  /* 0x0000002804007986 */ /* 0x000fe2000c101d04 */
[----:B------:R-:W-:Y:S02]  /*16a0*/  F2FP.BF16.F32.PACK_AB R10, R34, R33 ;  /* 0x00000021220a723e */ /* 0x000fe400000010ff */
[----:B------:R-:W-:-:S05]  /*16b0*/  F2FP.BF16.F32.PACK_AB R11, R37, R36 ;  /* 0x00000024250b723e */ /* 0x000fca00000010ff */
[----:B------:R-:W-:Y:S01]  /*16c0*/  STG.E.128 [R2.64], R8 ;  /* 0x0000000802007986 */ /* 0x000fe2000c101d04 */
[----:B------:R-:W-:Y:S05]  /*16d0*/  EXIT ;  /* 0x000000000000794d */ /* 0x000fea0003800000 */
.L_x_21:
[----:B------:R-:W-:-:S00]  /*16e0*/  BRA `(.L_x_21) ;  /* 0xfffffff000007947 */ /* 0x000fc0000383ffff */
[----:B------:R-:W-:-:S00]  /*16f0*/  NOP ;  /* 0x0000000000007918 */ /* 0x000fc00000000000 */
        /* <DEDUP_REMOVED lines=8> */
.L_x_22:


//--------------------- .nv.global.init           --------------------------
	.section	.nv.global.init,"aw",@progbits
.nv.global.init:
	.type		_$_str,@object
	.size		_$_str,(.L_0 - _$_str)
_$_str:
        /*0000*/ 	.byte	0x5f, 0x5f, 0x43, 0x55, 0x44, 0x41, 0x5f, 0x46, 0x54, 0x5a, 0x00
.L_0:
